//
// Generated by NVIDIA NVVM Compiler
//
// Compiler Build ID: CL-36424714
// Cuda compilation tools, release 13.0, V13.0.88
// Based on NVVM 20.0.0
//

.version 9.0
.target sm_100
.address_size 64

	// .globl	_Z6Conv1DPfS_S_ii
// _ZZ6Conv1DPfS_S_iiE2Ns has been demoted

.visible .entry _Z6Conv1DPfS_S_ii(
	.param .u64 .ptr .align 1 _Z6Conv1DPfS_S_ii_param_0,
	.param .u64 .ptr .align 1 _Z6Conv1DPfS_S_ii_param_1,
	.param .u64 .ptr .align 1 _Z6Conv1DPfS_S_ii_param_2,
	.param .u32 _Z6Conv1DPfS_S_ii_param_3,
	.param .u32 _Z6Conv1DPfS_S_ii_param_4
)
{
	.reg .pred 	%p<16>;
	.reg .b32 	%r<59>;
	.reg .b32 	%f<113>;
	.reg .b64 	%rd<24>;
	// demoted variable
	.shared .align 4 .b8 _ZZ6Conv1DPfS_S_iiE2Ns[4096];
	ld.param.u64 	%rd8, [_Z6Conv1DPfS_S_ii_param_0];
	ld.param.u64 	%rd9, [_Z6Conv1DPfS_S_ii_param_1];
	ld.param.u64 	%rd10, [_Z6Conv1DPfS_S_ii_param_2];
	ld.param.u32 	%r27, [_Z6Conv1DPfS_S_ii_param_3];
	ld.param.u32 	%r26, [_Z6Conv1DPfS_S_ii_param_4];
	cvta.to.global.u64 	%rd1, %rd10;
	mov.u32 	%r1, %tid.x;
	mov.u32 	%r28, %ctaid.x;
	mad.lo.s32 	%r29, %r28, 1020, %r1;
	add.s32 	%r3, %r29, -2;
	setp.lt.s32 	%p1, %r29, 2;
	setp.ge.s32 	%p2, %r3, %r27;
	or.pred  	%p3, %p1, %p2;
	@%p3 bra 	$L__BB0_2;
	cvta.to.global.u64 	%rd11, %rd8;
	mul.wide.u32 	%rd12, %r3, 4;
	add.s64 	%rd13, %rd11, %rd12;
	ld.global.f32 	%f14, [%rd13];
	shl.b32 	%r34, %r1, 2;
	mov.u32 	%r35, _ZZ6Conv1DPfS_S_iiE2Ns;
	add.s32 	%r36, %r35, %r34;
	st.shared.f32 	[%r36], %f14;
	bra.uni 	$L__BB0_3;
$L__BB0_2:
	shl.b32 	%r30, %r1, 2;
	mov.u32 	%r31, _ZZ6Conv1DPfS_S_iiE2Ns;
	add.s32 	%r32, %r31, %r30;
	mov.b32 	%r33, 0;
	st.shared.u32 	[%r32], %r33;
$L__BB0_3:
	bar.sync 	0;
	setp.gt.u32 	%p4, %r1, 1019;
	setp.ge.s32 	%p5, %r29, %r27;
	or.pred  	%p6, %p4, %p5;
	@%p6 bra 	$L__BB0_18;
	setp.lt.s32 	%p7, %r26, 1;
	mov.f32 	%f112, 0f00000000;
	@%p7 bra 	$L__BB0_17;
	and.b32  	%r4, %r26, 15;
	setp.lt.u32 	%p8, %r26, 16;
	mov.f32 	%f112, 0f00000000;
	mov.b32 	%r55, 0;
	@%p8 bra 	$L__BB0_8;
	and.b32  	%r55, %r26, 2147483632;
	neg.s32 	%r53, %r55;
	add.s64 	%rd22, %rd1, 32;
	shl.b32 	%r38, %r1, 2;
	mov.u32 	%r39, _ZZ6Conv1DPfS_S_iiE2Ns;
	add.s32 	%r40, %r38, %r39;
	add.s32 	%r52, %r40, 32;
	mov.f32 	%f112, 0f00000000;
$L__BB0_7:
	.pragma "nounroll";
	ld.global.f32 	%f19, [%rd22+-32];
	ld.shared.f32 	%f20, [%r52+-32];
	fma.rn.f32 	%f21, %f19, %f20, %f112;
	ld.global.f32 	%f22, [%rd22+-28];
	ld.shared.f32 	%f23, [%r52+-28];
	fma.rn.f32 	%f24, %f22, %f23, %f21;
	ld.global.f32 	%f25, [%rd22+-24];
	ld.shared.f32 	%f26, [%r52+-24];
	fma.rn.f32 	%f27, %f25, %f26, %f24;
	ld.global.f32 	%f28, [%rd22+-20];
	ld.shared.f32 	%f29, [%r52+-20];
	fma.rn.f32 	%f30, %f28, %f29, %f27;
	ld.global.f32 	%f31, [%rd22+-16];
	ld.shared.f32 	%f32, [%r52+-16];
	fma.rn.f32 	%f33, %f31, %f32, %f30;
	ld.global.f32 	%f34, [%rd22+-12];
	ld.shared.f32 	%f35, [%r52+-12];
	fma.rn.f32 	%f36, %f34, %f35, %f33;
	ld.global.f32 	%f37, [%rd22+-8];
	ld.shared.f32 	%f38, [%r52+-8];
	fma.rn.f32 	%f39, %f37, %f38, %f36;
	ld.global.f32 	%f40, [%rd22+-4];
	ld.shared.f32 	%f41, [%r52+-4];
	fma.rn.f32 	%f42, %f40, %f41, %f39;
	ld.global.f32 	%f43, [%rd22];
	ld.shared.f32 	%f44, [%r52];
	fma.rn.f32 	%f45, %f43, %f44, %f42;
	ld.global.f32 	%f46, [%rd22+4];
	ld.shared.f32 	%f47, [%r52+4];
	fma.rn.f32 	%f48, %f46, %f47, %f45;
	ld.global.f32 	%f49, [%rd22+8];
	ld.shared.f32 	%f50, [%r52+8];
	fma.rn.f32 	%f51, %f49, %f50, %f48;
	ld.global.f32 	%f52, [%rd22+12];
	ld.shared.f32 	%f53, [%r52+12];
	fma.rn.f32 	%f54, %f52, %f53, %f51;
	ld.global.f32 	%f55, [%rd22+16];
	ld.shared.f32 	%f56, [%r52+16];
	fma.rn.f32 	%f57, %f55, %f56, %f54;
	ld.global.f32 	%f58, [%rd22+20];
	ld.shared.f32 	%f59, [%r52+20];
	fma.rn.f32 	%f60, %f58, %f59, %f57;
	ld.global.f32 	%f61, [%rd22+24];
	ld.shared.f32 	%f62, [%r52+24];
	fma.rn.f32 	%f63, %f61, %f62, %f60;
	ld.global.f32 	%f64, [%rd22+28];
	ld.shared.f32 	%f65, [%r52+28];
	fma.rn.f32 	%f112, %f64, %f65, %f63;
	add.s32 	%r53, %r53, 16;
	add.s64 	%rd22, %rd22, 64;
	add.s32 	%r52, %r52, 64;
	setp.ne.s32 	%p9, %r53, 0;
	@%p9 bra 	$L__BB0_7;
$L__BB0_8:
	setp.eq.s32 	%p10, %r4, 0;
	@%p10 bra 	$L__BB0_17;
	and.b32  	%r13, %r26, 7;
	setp.lt.u32 	%p11, %r4, 8;
	@%p11 bra 	$L__BB0_11;
	mul.wide.u32 	%rd14, %r55, 4;
	add.s64 	%rd15, %rd1, %rd14;
	ld.global.f32 	%f67, [%rd15];
	add.s32 	%r41, %r55, %r1;
	shl.b32 	%r42, %r41, 2;
	mov.u32 	%r43, _ZZ6Conv1DPfS_S_iiE2Ns;
	add.s32 	%r44, %r43, %r42;
	ld.shared.f32 	%f68, [%r44];
	fma.rn.f32 	%f69, %f67, %f68, %f112;
	ld.global.f32 	%f70, [%rd15+4];
	ld.shared.f32 	%f71, [%r44+4];
	fma.rn.f32 	%f72, %f70, %f71, %f69;
	ld.global.f32 	%f73, [%rd15+8];
	ld.shared.f32 	%f74, [%r44+8];
	fma.rn.f32 	%f75, %f73, %f74, %f72;
	ld.global.f32 	%f76, [%rd15+12];
	ld.shared.f32 	%f77, [%r44+12];
	fma.rn.f32 	%f78, %f76, %f77, %f75;
	ld.global.f32 	%f79, [%rd15+16];
	ld.shared.f32 	%f80, [%r44+16];
	fma.rn.f32 	%f81, %f79, %f80, %f78;
	ld.global.f32 	%f82, [%rd15+20];
	ld.shared.f32 	%f83, [%r44+20];
	fma.rn.f32 	%f84, %f82, %f83, %f81;
	ld.global.f32 	%f85, [%rd15+24];
	ld.shared.f32 	%f86, [%r44+24];
	fma.rn.f32 	%f87, %f85, %f86, %f84;
	ld.global.f32 	%f88, [%rd15+28];
	ld.shared.f32 	%f89, [%r44+28];
	fma.rn.f32 	%f112, %f88, %f89, %f87;
	add.s32 	%r55, %r55, 8;
$L__BB0_11:
	setp.eq.s32 	%p12, %r13, 0;
	@%p12 bra 	$L__BB0_17;
	and.b32  	%r16, %r26, 3;
	setp.lt.u32 	%p13, %r13, 4;
	@%p13 bra 	$L__BB0_14;
	mul.wide.u32 	%rd16, %r55, 4;
	add.s64 	%rd17, %rd1, %rd16;
	ld.global.f32 	%f91, [%rd17];
	add.s32 	%r45, %r55, %r1;
	shl.b32 	%r46, %r45, 2;
	mov.u32 	%r47, _ZZ6Conv1DPfS_S_iiE2Ns;
	add.s32 	%r48, %r47, %r46;
	ld.shared.f32 	%f92, [%r48];
	fma.rn.f32 	%f93, %f91, %f92, %f112;
	ld.global.f32 	%f94, [%rd17+4];
	ld.shared.f32 	%f95, [%r48+4];
	fma.rn.f32 	%f96, %f94, %f95, %f93;
	ld.global.f32 	%f97, [%rd17+8];
	ld.shared.f32 	%f98, [%r48+8];
	fma.rn.f32 	%f99, %f97, %f98, %f96;
	ld.global.f32 	%f100, [%rd17+12];
	ld.shared.f32 	%f101, [%r48+12];
	fma.rn.f32 	%f112, %f100, %f101, %f99;
	add.s32 	%r55, %r55, 4;
$L__BB0_14:
	setp.eq.s32 	%p14, %r16, 0;
	@%p14 bra 	$L__BB0_17;
	add.s32 	%r49, %r1, %r55;
	shl.b32 	%r50, %r49, 2;
	mov.u32 	%r51, _ZZ6Conv1DPfS_S_iiE2Ns;
	add.s32 	%r58, %r51, %r50;
	mul.wide.u32 	%rd18, %r55, 4;
	add.s64 	%rd23, %rd1, %rd18;
	neg.s32 	%r57, %r16;
$L__BB0_16:
	.pragma "nounroll";
	ld.global.f32 	%f102, [%rd23];
	ld.shared.f32 	%f103, [%r58];
	fma.rn.f32 	%f112, %f102, %f103, %f112;
	add.s32 	%r58, %r58, 4;
	add.s64 	%rd23, %rd23, 4;
	add.s32 	%r57, %r57, 1;
	setp.ne.s32 	%p15, %r57, 0;
	@%p15 bra 	$L__BB0_16;
$L__BB0_17:
	cvta.to.global.u64 	%rd19, %rd9;
	mul.wide.s32 	%rd20, %r29, 4;
	add.s64 	%rd21, %rd19, %rd20;
	st.global.f32 	[%rd21], %f112;
$L__BB0_18:
	ret;

}


// ===== COMPILED SASS (sm_100) =====

	.target	sm_100

	.elftype	@"ET_EXEC"


//--------------------- .note.nv.tkinfo           --------------------------
	.section	.note.nv.tkinfo,"",@"SHT_NOTE"
	.sectionflags	@"SHF_NOTE_NV_TKINFO"
	.tkinfo
        /*0018*/ 	.word	0x00000002
        /*0030*/ 	.string	""
        /*0030*/ 	.string	"ptxas"
        /*0030*/ 	.string	"Cuda compilation tools, release 13.0, V13.0.88"
        /*0030*/ 	.string	"Build cuda_13.0.r13.0/compiler.36424714_0"
        /*0030*/ 	.string	"-arch sm_100 -m 64 "



//--------------------- .note.nv.cuinfo           --------------------------
	.section	.note.nv.cuinfo,"",@"SHT_NOTE"
	.sectionflags	@"SHF_NOTE_NV_CUINFO"
        /*0018*/ 	.short	0x0002
        /*001a*/ 	.short	0x0064
        /*001c*/ 	.short	0x0082
	.zero		2


//--------------------- .nv.info                  --------------------------
	.section	.nv.info,"",@"SHT_CUDA_INFO"
	.align	4


	//----- nvinfo : EIATTR_REGCOUNT
	.align		4
        /*0000*/ 	.byte	0x04, 0x2f
        /*0002*/ 	.short	(.L_1 - .L_0)
	.align		4
.L_0:
        /*0004*/ 	.word	index@(_Z6Conv1DPfS_S_ii)
        /*0008*/ 	.word	0x0000001f


	//----- nvinfo : EIATTR_FRAME_SIZE
	.align		4
.L_1:
        /*000c*/ 	.byte	0x04, 0x11
        /*000e*/ 	.short	(.L_3 - .L_2)
	.align		4
.L_2:
        /*0010*/ 	.word	index@(_Z6Conv1DPfS_S_ii)
        /*0014*/ 	.word	0x00000000


	//----- nvinfo : EIATTR_MIN_STACK_SIZE
	.align		4
.L_3:
        /*0018*/ 	.byte	0x04, 0x12
        /*001a*/ 	.short	(.L_5 - .L_4)
	.align		4
.L_4:
        /*001c*/ 	.word	index@(_Z6Conv1DPfS_S_ii)
        /*0020*/ 	.word	0x00000000
.L_5:


//--------------------- .nv.compat                --------------------------
	.section	.nv.compat,"",@"SHT_CUDA_COMPAT_INFO"
	.align	4
        /*0000*/ 	.byte	0x02, 0x09, 0x00, 0x00, 0x02, 0x02, 0x01, 0x00, 0x02, 0x05, 0x05, 0x00, 0x03, 0x07, 0x01, 0x01
        /*0010*/ 	.byte	0x02, 0x03, 0x00, 0x00, 0x02, 0x06, 0x01, 0x00, 0x04, 0x0b, 0x08, 0x00, 0x09, 0x00, 0x00, 0x00
        /*0020*/ 	.byte	0x00, 0x00, 0x00, 0x00


//--------------------- .nv.info._Z6Conv1DPfS_S_ii --------------------------
	.section	.nv.info._Z6Conv1DPfS_S_ii,"",@"SHT_CUDA_INFO"
	.sectionflags	@""
	.align	4


	//----- nvinfo : EIATTR_CUDA_API_VERSION
	.align		4
        /*0000*/ 	.byte	0x04, 0x37
        /*0002*/ 	.short	(.L_7 - .L_6)
.L_6:
        /*0004*/ 	.word	0x00000082


	//----- nvinfo : EIATTR_KPARAM_INFO
	.align		4
.L_7:
        /*0008*/ 	.byte	0x04, 0x17
        /*000a*/ 	.short	(.L_9 - .L_8)
.L_8:
        /*000c*/ 	.word	0x00000000
        /*0010*/ 	.short	0x0004
        /*0012*/ 	.short	0x001c
        /*0014*/ 	.byte	0x00, 0xf0, 0x11, 0x00


	//----- nvinfo : EIATTR_KPARAM_INFO
	.align		4
.L_9:
        /*0018*/ 	.byte	0x04, 0x17
        /*001a*/ 	.short	(.L_11 - .L_10)
.L_10:
        /*001c*/ 	.word	0x00000000
        /*0020*/ 	.short	0x0003
        /*0022*/ 	.short	0x0018
        /*0024*/ 	.byte	0x00, 0xf0, 0x11, 0x00


	//----- nvinfo : EIATTR_KPARAM_INFO
	.align		4
.L_11:
        /*0028*/ 	.byte	0x04, 0x17
        /*002a*/ 	.short	(.L_13 - .L_12)
.L_12:
        /*002c*/ 	.word	0x00000000
        /*0030*/ 	.short	0x0002
        /*0032*/ 	.short	0x0010
        /*0034*/ 	.byte	0x00, 0xf5, 0x21, 0x00


	//----- nvinfo : EIATTR_KPARAM_INFO
	.align		4
.L_13:
        /*0038*/ 	.byte	0x04, 0x17
        /*003a*/ 	.short	(.L_15 - .L_14)
.L_14:
        /*003c*/ 	.word	0x00000000
        /*0040*/ 	.short	0x0001
        /*0042*/ 	.short	0x0008
        /*0044*/ 	.byte	0x00, 0xf5, 0x21, 0x00


	//----- nvinfo : EIATTR_KPARAM_INFO
	.align		4
.L_15:
        /*0048*/ 	.byte	0x04, 0x17
        /*004a*/ 	.short	(.L_17 - .L_16)
.L_16:
        /*004c*/ 	.word	0x00000000
        /*0050*/ 	.short	0x0000
        /*0052*/ 	.short	0x0000
        /*0054*/ 	.byte	0x00, 0xf5, 0x21, 0x00


	//----- nvinfo : EIATTR_SPARSE_MMA_MASK
	.align		4
.L_17:
        /*0058*/ 	.byte	0x03, 0x50
        /*005a*/ 	.short	0x0000


	//----- nvinfo : EIATTR_MAXREG_COUNT
	.align		4
        /*005c*/ 	.byte	0x03, 0x1b
        /*005e*/ 	.short	0x00ff


	//----- nvinfo : EIATTR_NUM_BARRIERS
	.align		4
        /*0060*/ 	.byte	0x02, 0x4c
        /*0062*/ 	.byte	0x01
	.zero		1


	//----- nvinfo : EIATTR_MERCURY_ISA_VERSION
	.align		4
        /*0064*/ 	.byte	0x03, 0x5f
        /*0066*/ 	.short	0x0101


	//----- nvinfo : EIATTR_VRC_CTA_INIT_COUNT
	.align		4
        /*0068*/ 	.byte	0x02, 0x4a
	.zero		1
	.zero		1


	//----- nvinfo : EIATTR_EXIT_INSTR_OFFSETS
	.align		4
        /*006c*/ 	.byte	0x04, 0x1c
        /*006e*/ 	.short	(.L_19 - .L_18)


	//   ....[0]....
.L_18:
        /*0070*/ 	.word	0x00000180


	//   ....[1]....
        /*0074*/ 	.word	0x00000af0


	//----- nvinfo : EIATTR_CBANK_PARAM_SIZE
	.align		4
.L_19:
        /*0078*/ 	.byte	0x03, 0x19
        /*007a*/ 	.short	0x0020


	//----- nvinfo : EIATTR_PARAM_CBANK
	.align		4
        /*007c*/ 	.byte	0x04, 0x0a
        /*007e*/ 	.short	(.L_21 - .L_20)
	.align		4
.L_20:
        /*0080*/ 	.word	index@(.nv.constant0._Z6Conv1DPfS_S_ii)
        /*0084*/ 	.short	0x0380
        /*0086*/ 	.short	0x0020


	//----- nvinfo : EIATTR_SW_WAR
	.align		4
.L_21:
        /*0088*/ 	.byte	0x04, 0x36
        /*008a*/ 	.short	(.L_23 - .L_22)
.L_22:
        /*008c*/ 	.word	0x00000008
.L_23:


//--------------------- .nv.callgraph             --------------------------
	.section	.nv.callgraph,"",@"SHT_CUDA_CALLGRAPH"
	.align	4
	.sectionentsize	8
	.align		4
        /*0000*/ 	.word	0x00000000
	.align		4
        /*0004*/ 	.word	0xffffffff
	.align		4
        /*0008*/ 	.word	0x00000000
	.align		4
        /*000c*/ 	.word	0xfffffffe
	.align		4
        /*0010*/ 	.word	0x00000000
	.align		4
        /*0014*/ 	.word	0xfffffffd
	.align		4
        /*0018*/ 	.word	0x00000000
	.align		4
        /*001c*/ 	.word	0xfffffffc


//--------------------- .text._Z6Conv1DPfS_S_ii   --------------------------
	.section	.text._Z6Conv1DPfS_S_ii,"ax",@progbits
	.align	128
        .global         _Z6Conv1DPfS_S_ii
        .type           _Z6Conv1DPfS_S_ii,@function
        .size           _Z6Conv1DPfS_S_ii,(.L_x_7 - _Z6Conv1DPfS_S_ii)
        .other          _Z6Conv1DPfS_S_ii,@"STO_CUDA_ENTRY STV_DEFAULT"
_Z6Conv1DPfS_S_ii:
.text._Z6Conv1DPfS_S_ii:
[----:B------:R-:W-:Y:S01]  /*0000*/  LDC R1, c[0x0][0x37c] ;  /* 0x0000df00ff017b82 */ /* 0x000fe20000000800 */
[----:B------:R-:W0:Y:S01]  /*0010*/  S2R R0, SR_TID.X ;  /* 0x0000000000007919 */ /* 0x000e220000002100 */
[----:B------:R-:W1:Y:S01]  /*0020*/  LDCU UR6, c[0x0][0x398] ;  /* 0x00007300ff0677ac */ /* 0x000e620008000800 */
[----:B------:R-:W0:Y:S01]  /*0030*/  S2R R3, SR_CTAID.X ;  /* 0x0000000000037919 */ /* 0x000e220000002500 */
[----:B------:R-:W2:Y:S01]  /*0040*/  LDCU.64 UR10, c[0x0][0x358] ;  /* 0x00006b00ff0a77ac */ /* 0x000ea20008000a00 */
[----:B0-----:R-:W-:-:S05]  /*0050*/  IMAD R4, R3, 0x3fc, R0 ;  /* 0x000003fc03047824 */ /* 0x001fca00078e0200 */
[----:B------:R-:W-:-:S04]  /*0060*/  IADD3 R5, PT, PT, R4, -0x2, RZ ;  /* 0xfffffffe04057810 */ /* 0x000fc80007ffe0ff */
[----:B-1----:R-:W-:-:S04]  /*0070*/  ISETP.GE.AND P0, PT, R5, UR6, PT ;  /* 0x0000000605007c0c */ /* 0x002fc8000bf06270 */
[----:B------:R-:W-:-:S13]  /*0080*/  ISETP.LT.OR P0, PT, R4, 0x2, P0 ;  /* 0x000000020400780c */ /* 0x000fda0000701670 */
[----:B------:R-:W0:Y:S02]  /*0090*/  @!P0 LDC.64 R2, c[0x0][0x380] ;  /* 0x0000e000ff028b82 */ /* 0x000e240000000a00 */
[----:B0-----:R-:W-:-:S06]  /*00a0*/  @!P0 IMAD.WIDE.U32 R2, R5, 0x4, R2 ;  /* 0x0000000405028825 */ /* 0x001fcc00078e0002 */
[----:B--2---:R-:W2:Y:S01]  /*00b0*/  @!P0 LDG.E R2, desc[UR10][R2.64] ;  /* 0x0000000a02028981 */ /* 0x004ea2000c1e1900 */
[----:B------:R-:W0:Y:S01]  /*00c0*/  S2UR UR5, SR_CgaCtaId ;  /* 0x00000000000579c3 */ /* 0x000e220000008800 */
[----:B------:R-:W-:Y:S01]  /*00d0*/  UMOV UR4, 0x400 ;  /* 0x0000040000047882 */ /* 0x000fe20000000000 */
[----:B------:R-:W-:-:S04]  /*00e0*/  ISETP.GE.AND P1, PT, R4, UR6, PT ;  /* 0x0000000604007c0c */ /* 0x000fc8000bf26270 */
[----:B------:R-:W-:Y:S01]  /*00f0*/  ISETP.GT.U32.OR P1, PT, R0, 0x3fb, P1 ;  /* 0x000003fb0000780c */ /* 0x000fe20000f24470 */
[----:B0-----:R-:W-:-:S06]  /*0100*/  ULEA UR4, UR5, UR4, 0x18 ;  /* 0x0000000405047291 */ /* 0x001fcc000f8ec0ff */
[----:B------:R-:W-:-:S04]  /*0110*/  @!P0 MOV R5, UR4 ;  /* 0x0000000400058c02 */ /* 0x000fc80008000f00 */
[----:B------:R-:W-:Y:S02]  /*0120*/  @!P0 LEA R9, R0, R5, 0x2 ;  /* 0x0000000500098211 */ /* 0x000fe400078e10ff */
[----:B------:R-:W-:-:S03]  /*0130*/  @P0 MOV R5, UR4 ;  /* 0x0000000400050c02 */ /* 0x000fc60008000f00 */
[----:B--2---:R0:W-:Y:S01]  /*0140*/  @!P0 STS [R9], R2 ;  /* 0x0000000209008388 */ /* 0x0041e20000000800 */
[----:B------:R-:W-:-:S05]  /*0150*/  @P0 LEA R9, R0, R5, 0x2 ;  /* 0x0000000500090211 */ /* 0x000fca00078e10ff */
[----:B------:R0:W-:Y:S01]  /*0160*/  @P0 STS [R9], RZ ;  /* 0x000000ff09000388 */ /* 0x0001e20000000800 */
[----:B------:R-:W-:Y:S06]  /*0170*/  BAR.SYNC.DEFER_BLOCKING 0x0 ;  /* 0x0000000000007b1d */ /* 0x000fec0000010000 */
[----:B------:R-:W-:Y:S05]  /*0180*/  @P1 EXIT ;  /* 0x000000000000194d */ /* 0x000fea0003800000 */
[----:B------:R-:W1:Y:S01]  /*0190*/  LDCU UR6, c[0x0][0x39c] ;  /* 0x00007380ff0677ac */ /* 0x000e620008000800 */
[----:B------:R-:W-:Y:S01]  /*01a0*/  HFMA2 R19, -RZ, RZ, 0, 0 ;  /* 0x00000000ff137431 */ /* 0x000fe200000001ff */
[----:B-1----:R-:W-:-:S09]  /*01b0*/  UISETP.GE.AND UP0, UPT, UR6, 0x1, UPT ;  /* 0x000000010600788c */ /* 0x002fd2000bf06270 */
[----:B------:R-:W-:Y:S05]  /*01c0*/  BRA.U !UP0, `(.L_x_0) ;  /* 0x00000009083c7547 */ /* 0x000fea000b800000 */
[----:B------:R-:W-:Y:S01]  /*01d0*/  UISETP.GE.U32.AND UP1, UPT, UR6, 0x10, UPT ;  /* 0x000000100600788c */ /* 0x000fe2000bf26070 */
[----:B------:R-:W-:Y:S01]  /*01e0*/  MOV R19, RZ ;  /* 0x000000ff00137202 */ /* 0x000fe20000000f00 */
[----:B------:R-:W-:Y:S01]  /*01f0*/  ULOP3.LUT UR7, UR6, 0xf, URZ, 0xc0, !UPT ;  /* 0x0000000f06077892 */ /* 0x000fe2000f8ec0ff */
[----:B------:R-:W-:-:S03]  /*0200*/  MOV R7, RZ ;  /* 0x000000ff00077202 */ /* 0x000fc60000000f00 */
[----:B------:R-:W-:-:S03]  /*0210*/  UISETP.NE.AND UP0, UPT, UR7, URZ, UPT ;  /* 0x000000ff0700728c */ /* 0x000fc6000bf05270 */
[----:B------:R-:W-:Y:S08]  /*0220*/  BRA.U !UP1, `(.L_x_1) ;  /* 0x0000000509007547 */ /* 0x000ff0000b800000 */
[----:B------:R-:W1:Y:S01]  /*0230*/  LDCU.64 UR4, c[0x0][0x390] ;  /* 0x00007200ff0477ac */ /* 0x000e620008000a00 */
[----:B------:R-:W-:Y:S02]  /*0240*/  IADD3 R6, PT, PT, R9, 0x20, RZ ;  /* 0x0000002009067810 */ /* 0x000fe40007ffe0ff */
[----:B------:R-:W-:Y:S01]  /*0250*/  MOV R19, RZ ;  /* 0x000000ff00137202 */ /* 0x000fe20000000f00 */
[----:B------:R-:W-:-:S04]  /*0260*/  ULOP3.LUT UR8, UR6, 0x7ffffff0, URZ, 0xc0, !UPT ;  /* 0x7ffffff006087892 */ /* 0x000fc8000f8ec0ff */
[----:B------:R-:W-:Y:S02]  /*0270*/  UIADD3 UR9, UPT, UPT, -UR8, URZ, URZ ;  /* 0x000000ff08097290 */ /* 0x000fe4000fffe1ff */
[----:B------:R-:W-:Y:S01]  /*0280*/  MOV R7, UR8 ;  /* 0x0000000800077c02 */ /* 0x000fe20008000f00 */
[----:B-1----:R-:W-:-:S04]  /*0290*/  UIADD3 UR4, UP1, UPT, UR4, 0x20, URZ ;  /* 0x0000002004047890 */ /* 0x002fc8000ff3e0ff */
[----:B------:R-:W-:Y:S02]  /*02a0*/  UIADD3.X UR5, UPT, UPT, URZ, UR5, URZ, UP1, !UPT ;  /* 0x00000005ff057290 */ /* 0x000fe40008ffe4ff */
[----:B0-----:R-:W-:-:S04]  /*02b0*/  MOV R2, UR4 ;  /* 0x0000000400027c02 */ /* 0x001fc80008000f00 */
[----:B------:R-:W-:-:S07]  /*02c0*/  MOV R3, UR5 ;  /* 0x0000000500037c02 */ /* 0x000fce0008000f00 */
.L_x_2:
[----:B------:R-:W2:Y:S04]  /*02d0*/  LDG.E R26, desc[UR10][R2.64+-0x20] ;  /* 0xffffe00a021a7981 */ /* 0x000ea8000c1e1900 */
[----:B------:R-:W3:Y:S04]  /*02e0*/  LDG.E R28, desc[UR10][R2.64+-0x1c] ;  /* 0xffffe40a021c7981 */ /* 0x000ee8000c1e1900 */
[----:B------:R-:W4:Y:S04]  /*02f0*/  LDG.E R20, desc[UR10][R2.64+-0x18] ;  /* 0xffffe80a02147981 */ /* 0x000f28000c1e1900 */
[----:B------:R-:W5:Y:S04]  /*0300*/  LDG.E R22, desc[UR10][R2.64+-0x14] ;  /* 0xffffec0a02167981 */ /* 0x000f68000c1e1900 */
        /* <DEDUP_REMOVED lines=11> */
[----:B------:R0:W5:Y:S01]  /*03c0*/  LDG.E R8, desc[UR10][R2.64+0x1c] ;  /* 0x00001c0a02087981 */ /* 0x000162000c1e1900 */
[----:B------:R-:W-:-:S03]  /*03d0*/  UIADD3 UR9, UPT, UPT, UR9, 0x10, URZ ;  /* 0x0000001009097890 */ /* 0x000fc6000fffe0ff */
[----:B------:R-:W2:Y:S01]  /*03e0*/  LDS R21, [R6+-0x20] ;  /* 0xffffe00006157984 */ /* 0x000ea20000000800 */
[----:B------:R-:W-:-:S03]  /*03f0*/  UISETP.NE.AND UP1, UPT, UR9, URZ, UPT ;  /* 0x000000ff0900728c */ /* 0x000fc6000bf25270 */
[----:B------:R-:W3:Y:S01]  /*0400*/  LDS R25, [R6+-0x1c] ;  /* 0xffffe40006197984 */ /* 0x000ee20000000800 */
[----:B0-----:R-:W-:-:S03]  /*0410*/  IADD3 R2, P0, PT, R2, 0x40, RZ ;  /* 0x0000004002027810 */ /* 0x001fc60007f1e0ff */
[----:B------:R-:W-:Y:S01]  /*0420*/  LDS R23, [R6+-0x14] ;  /* 0xffffec0006177984 */ /* 0x000fe20000000800 */
[----:B------:R-:W-:Y:S01]  /*0430*/  IADD3.X R3, PT, PT, RZ, R3, RZ, P0, !PT ;  /* 0x00000003ff037210 */ /* 0x000fe200007fe4ff */
[----:B--2---:R-:W-:Y:S02]  /*0440*/  FFMA R21, R26, R21, R19 ;  /* 0x000000151a157223 */ /* 0x004fe40000000013 */
[----:B------:R-:W4:Y:S02]  /*0450*/  LDS R26, [R6+-0x18] ;  /* 0xffffe800061a7984 */ /* 0x000f240000000800 */
[----:B---3--:R-:W-:Y:S02]  /*0460*/  FFMA R21, R28, R25, R21 ;  /* 0x000000191c157223 */ /* 0x008fe40000000015 */
[----:B------:R-:W0:Y:S04]  /*0470*/  LDS R25, [R6+-0x10] ;  /* 0xfffff00006197984 */ /* 0x000e280000000800 */
[----:B------:R-:W1:Y:S01]  /*0480*/  LDS R19, [R6+-0xc] ;  /* 0xfffff40006137984 */ /* 0x000e620000000800 */
[----:B----4-:R-:W-:-:S03]  /*0490*/  FFMA R27, R20, R26, R21 ;  /* 0x0000001a141b7223 */ /* 0x010fc60000000015 */
[----:B------:R-:W2:Y:S01]  /*04a0*/  LDS R21, [R6+-0x8] ;  /* 0xfffff80006157984 */ /* 0x000ea20000000800 */
[----:B-----5:R-:W-:-:S03]  /*04b0*/  FFMA R27, R22, R23, R27 ;  /* 0x00000017161b7223 */ /* 0x020fc6000000001b */
[----:B------:R-:W3:Y:S01]  /*04c0*/  LDS R20, [R6+-0x4] ;  /* 0xfffffc0006147984 */ /* 0x000ee20000000800 */
[----:B0-----:R-:W-:-:S03]  /*04d0*/  FFMA R27, R24, R25, R27 ;  /* 0x00000019181b7223 */ /* 0x001fc6000000001b */
[----:B------:R-:W0:Y:S01]  /*04e0*/  LDS R22, [R6] ;  /* 0x0000000006167984 */ /* 0x000e220000000800 */
[----:B-1----:R-:W-:-:S03]  /*04f0*/  FFMA R19, R18, R19, R27 ;  /* 0x0000001312137223 */ /* 0x002fc6000000001b */
[----:B------:R-:W1:Y:S04]  /*0500*/  LDS R23, [R6+0x4] ;  /* 0x0000040006177984 */ /* 0x000e680000000800 */
[----:B------:R-:W4:Y:S04]  /*0510*/  LDS R24, [R6+0x8] ;  /* 0x0000080006187984 */ /* 0x000f280000000800 */
[----:B------:R-:W5:Y:S04]  /*0520*/  LDS R25, [R6+0xc] ;  /* 0x00000c0006197984 */ /* 0x000f680000000800 */
[----:B------:R-:W5:Y:S04]  /*0530*/  LDS R26, [R6+0x10] ;  /* 0x00001000061a7984 */ /* 0x000f680000000800 */
[----:B------:R-:W5:Y:S01]  /*0540*/  LDS R18, [R6+0x14] ;  /* 0x0000140006127984 */ /* 0x000f620000000800 */
[----:B--2---:R-:W-:-:S03]  /*0550*/  FFMA R12, R12, R21, R19 ;  /* 0x000000150c0c7223 */ /* 0x004fc60000000013 */
[----:B------:R-:W2:Y:S01]  /*0560*/  LDS R19, [R6+0x18] ;  /* 0x0000180006137984 */ /* 0x000ea20000000800 */
[----:B---3--:R-:W-:-:S03]  /*0570*/  FFMA R12, R9, R20, R12 ;  /* 0x00000014090c7223 */ /* 0x008fc6000000000c */
[----:B------:R3:W2:Y:S01]  /*0580*/  LDS R21, [R6+0x1c] ;  /* 0x00001c0006157984 */ /* 0x0006a20000000800 */
[----:B0-----:R-:W-:-:S04]  /*0590*/  FFMA R17, R17, R22, R12 ;  /* 0x0000001611117223 */ /* 0x001fc8000000000c */
[----:B-1----:R-:W-:Y:S01]  /*05a0*/  FFMA R16, R16, R23, R17 ;  /* 0x0000001710107223 */ /* 0x002fe20000000011 */
[----:B---3--:R-:W-:-:S03]  /*05b0*/  IADD3 R6, PT, PT, R6, 0x40, RZ ;  /* 0x0000004006067810 */ /* 0x008fc60007ffe0ff */
[----:B----4-:R-:W-:-:S04]  /*05c0*/  FFMA R15, R15, R24, R16 ;  /* 0x000000180f0f7223 */ /* 0x010fc80000000010 */
[----:B-----5:R-:W-:-:S04]  /*05d0*/  FFMA R14, R14, R25, R15 ;  /* 0x000000190e0e7223 */ /* 0x020fc8000000000f */
[----:B------:R-:W-:-:S04]  /*05e0*/  FFMA R14, R13, R26, R14 ;  /* 0x0000001a0d0e7223 */ /* 0x000fc8000000000e */
[----:B------:R-:W-:-:S04]  /*05f0*/  FFMA R11, R11, R18, R14 ;  /* 0x000000120b0b7223 */ /* 0x000fc8000000000e */
[----:B--2---:R-:W-:-:S04]  /*0600*/  FFMA R19, R10, R19, R11 ;  /* 0x000000130a137223 */ /* 0x004fc8000000000b */
[----:B------:R-:W-:Y:S01]  /*0610*/  FFMA R19, R8, R21, R19 ;  /* 0x0000001508137223 */ /* 0x000fe20000000013 */
[----:B------:R-:W-:Y:S06]  /*0620*/  BRA.U UP1, `(.L_x_2) ;  /* 0xfffffffd01287547 */ /* 0x000fec000b83ffff */
.L_x_1:
[----:B------:R-:W-:Y:S05]  /*0630*/  BRA.U !UP0, `(.L_x_0) ;  /* 0x0000000508207547 */ /* 0x000fea000b800000 */
[----:B------:R-:W-:Y:S02]  /*0640*/  UISETP.GE.U32.AND UP0, UPT, UR7, 0x8, UPT ;  /* 0x000000080700788c */ /* 0x000fe4000bf06070 */
[----:B------:R-:W-:-:S04]  /*0650*/  ULOP3.LUT UR5, UR6, 0x7, URZ, 0xc0, !UPT ;  /* 0x0000000706057892 */ /* 0x000fc8000f8ec0ff */
[----:B------:R-:W-:-:S03]  /*0660*/  UISETP.NE.AND UP1, UPT, UR5, URZ, UPT ;  /* 0x000000ff0500728c */ /* 0x000fc6000bf25270 */
[----:B------:R-:W-:Y:S08]  /*0670*/  BRA.U !UP0, `(.L_x_3) ;  /* 0x0000000108747547 */ /* 0x000ff0000b800000 */
[----:B0-----:R-:W0:Y:S02]  /*0680*/  LDC.64 R8, c[0x0][0x390] ;  /* 0x0000e400ff087b82 */ /* 0x001e240000000a00 */
[----:B0-----:R-:W-:-:S05]  /*0690*/  IMAD.WIDE.U32 R8, R7, 0x4, R8 ;  /* 0x0000000407087825 */ /* 0x001fca00078e0008 */
[----:B------:R-:W2:Y:S04]  /*06a0*/  LDG.E R10, desc[UR10][R8.64] ;  /* 0x0000000a080a7981 */ /* 0x000ea8000c1e1900 */
[----:B------:R-:W3:Y:S04]  /*06b0*/  LDG.E R13, desc[UR10][R8.64+0x4] ;  /* 0x0000040a080d7981 */ /* 0x000ee8000c1e1900 */
[----:B------:R-:W4:Y:S04]  /*06c0*/  LDG.E R15, desc[UR10][R8.64+0x8] ;  /* 0x0000080a080f7981 */ /* 0x000f28000c1e1900 */
[----:B------:R-:W5:Y:S04]  /*06d0*/  LDG.E R17, desc[UR10][R8.64+0xc] ;  /* 0x00000c0a08117981 */ /* 0x000f68000c1e1900 */
[----:B------:R-:W5:Y:S04]  /*06e0*/  LDG.E R21, desc[UR10][R8.64+0x10] ;  /* 0x0000100a08157981 */ /* 0x000f68000c1e1900 */
[----:B------:R-:W5:Y:S04]  /*06f0*/  LDG.E R6, desc[UR10][R8.64+0x14] ;  /* 0x0000140a08067981 */ /* 0x000f68000c1e1900 */
[----:B------:R-:W5:Y:S04]  /*0700*/  LDG.E R2, desc[UR10][R8.64+0x18] ;  /* 0x0000180a08027981 */ /* 0x000f68000c1e1900 */
[----:B------:R-:W5:Y:S01]  /*0710*/  LDG.E R3, desc[UR10][R8.64+0x1c] ;  /* 0x00001c0a08037981 */ /* 0x000f62000c1e1900 */
[----:B------:R-:W-:-:S02]  /*0720*/  IADD3 R12, PT, PT, R7, R0, RZ ;  /* 0x00000000070c7210 */ /* 0x000fc40007ffe0ff */
[----:B------:R-:W-:Y:S02]  /*0730*/  IADD3 R7, PT, PT, R7, 0x8, RZ ;  /* 0x0000000807077810 */ /* 0x000fe40007ffe0ff */
[----:B------:R-:W-:-:S05]  /*0740*/  LEA R12, R12, R5, 0x2 ;  /* 0x000000050c0c7211 */ /* 0x000fca00078e10ff */
[----:B------:R-:W2:Y:S04]  /*0750*/  LDS R11, [R12] ;  /* 0x000000000c0b7984 */ /* 0x000ea80000000800 */
[----:B------:R-:W3:Y:S04]  /*0760*/  LDS R14, [R12+0x4] ;  /* 0x000004000c0e7984 */ /* 0x000ee80000000800 */
[----:B------:R-:W4:Y:S04]  /*0770*/  LDS R16, [R12+0x8] ;  /* 0x000008000c107984 */ /* 0x000f280000000800 */
[----:B------:R-:W5:Y:S04]  /*0780*/  LDS R18, [R12+0xc] ;  /* 0x00000c000c127984 */ /* 0x000f680000000800 */
[----:B------:R-:W0:Y:S04]  /*0790*/  LDS R20, [R12+0x10] ;  /* 0x000010000c147984 */ /* 0x000e280000000800 */
[----:B------:R-:W1:Y:S04]  /*07a0*/  LDS R22, [R12+0x14] ;  /* 0x000014000c167984 */ /* 0x000e680000000800 */
[----:B------:R-:W1:Y:S04]  /*07b0*/  LDS R23, [R12+0x18] ;  /* 0x000018000c177984 */ /* 0x000e680000000800 */
[----:B------:R-:W1:Y:S01]  /*07c0*/  LDS R24, [R12+0x1c] ;  /* 0x00001c000c187984 */ /* 0x000e620000000800 */
[----:B--2---:R-:W-:-:S04]  /*07d0*/  FFMA R10, R10, R11, R19 ;  /* 0x0000000b0a0a7223 */ /* 0x004fc80000000013 */
[----:B---3--:R-:W-:-:S04]  /*07e0*/  FFMA R10, R13, R14, R10 ;  /* 0x0000000e0d0a7223 */ /* 0x008fc8000000000a */
[----:B----4-:R-:W-:-:S04]  /*07f0*/  FFMA R10, R15, R16, R10 ;  /* 0x000000100f0a7223 */ /* 0x010fc8000000000a */
[----:B-----5:R-:W-:-:S04]  /*0800*/  FFMA R10, R17, R18, R10 ;  /* 0x00000012110a7223 */ /* 0x020fc8000000000a */
[----:B0-----:R-:W-:-:S04]  /*0810*/  FFMA R21, R21, R20, R10 ;  /* 0x0000001415157223 */ /* 0x001fc8000000000a */
[----:B-1----:R-:W-:-:S04]  /*0820*/  FFMA R21, R6, R22, R21 ;  /* 0x0000001606157223 */ /* 0x002fc80000000015 */
[----:B------:R-:W-:-:S04]  /*0830*/  FFMA R2, R2, R23, R21 ;  /* 0x0000001702027223 */ /* 0x000fc80000000015 */
[----:B------:R-:W-:-:S07]  /*0840*/  FFMA R19, R3, R24, R2 ;  /* 0x0000001803137223 */ /* 0x000fce0000000002 */
.L_x_3:
        /* <DEDUP_REMOVED lines=10> */
[----:B------:R-:W5:Y:S01]  /*08f0*/  LDG.E R15, desc[UR10][R2.64+0xc] ;  /* 0x00000c0a020f7981 */ /* 0x000f62000c1e1900 */
[----:B------:R-:W-:-:S02]  /*0900*/  IADD3 R8, PT, PT, R7, R0, RZ ;  /* 0x0000000007087210 */ /* 0x000fc40007ffe0ff */
[----:B------:R-:W-:Y:S02]  /*0910*/  IADD3 R7, PT, PT, R7, 0x4, RZ ;  /* 0x0000000407077810 */ /* 0x000fe40007ffe0ff */
[----:B------:R-:W-:-:S05]  /*0920*/  LEA R8, R8, R5, 0x2 ;  /* 0x0000000508087211 */ /* 0x000fca00078e10ff */
[----:B------:R-:W2:Y:S04]  /*0930*/  LDS R9, [R8] ;  /* 0x0000000008097984 */ /* 0x000ea80000000800 */
[----:B------:R-:W3:Y:S04]  /*0940*/  LDS R10, [R8+0x4] ;  /* 0x00000400080a7984 */ /* 0x000ee80000000800 */
[----:B------:R-:W4:Y:S04]  /*0950*/  LDS R12, [R8+0x8] ;  /* 0x00000800080c7984 */ /* 0x000f280000000800 */
[----:B------:R-:W5:Y:S01]  /*0960*/  LDS R14, [R8+0xc] ;  /* 0x00000c00080e7984 */ /* 0x000f620000000800 */
[----:B--2---:R-:W-:-:S04]  /*0970*/  FFMA R6, R6, R9, R19 ;  /* 0x0000000906067223 */ /* 0x004fc80000000013 */
[----:B---3--:R-:W-:-:S04]  /*0980*/  FFMA R6, R11, R10, R6 ;  /* 0x0000000a0b067223 */ /* 0x008fc80000000006 */
[----:B----4-:R-:W-:-:S04]  /*0990*/  FFMA R6, R13, R12, R6 ;  /* 0x0000000c0d067223 */ /* 0x010fc80000000006 */
[----:B-----5:R-:W-:-:S07]  /*09a0*/  FFMA R19, R15, R14, R6 ;  /* 0x0000000e0f137223 */ /* 0x020fce0000000006 */
.L_x_4:
[----:B------:R-:W-:Y:S05]  /*09b0*/  BRA.U !UP1, `(.L_x_0) ;  /* 0x0000000109407547 */ /* 0x000fea000b800000 */
[----:B0-----:R-:W0:Y:S01]  /*09c0*/  LDC.64 R2, c[0x0][0x390] ;  /* 0x0000e400ff027b82 */ /* 0x001e220000000a00 */
[----:B------:R-:W-:Y:S01]  /*09d0*/  IADD3 R0, PT, PT, R0, R7, RZ ;  /* 0x0000000700007210 */ /* 0x000fe20007ffe0ff */
[----:B------:R-:W-:-:S03]  /*09e0*/  UIADD3 UR4, UPT, UPT, -UR4, URZ, URZ ;  /* 0x000000ff04047290 */ /* 0x000fc6000fffe1ff */
[----:B------:R-:W-:Y:S01]  /*09f0*/  LEA R0, R0, R5, 0x2 ;  /* 0x0000000500007211 */ /* 0x000fe200078e10ff */
[----:B0-----:R-:W-:-:S03]  /*0a00*/  IMAD.WIDE.U32 R2, R7, 0x4, R2 ;  /* 0x0000000407027825 */ /* 0x001fc600078e0002 */
[----:B------:R-:W-:-:S07]  /*0a10*/  MOV R6, R2 ;  /* 0x0000000200067202 */ /* 0x000fce0000000f00 */
.L_x_5:
[----:B------:R-:W-:Y:S01]  /*0a20*/  MOV R2, R6 ;  /* 0x0000000600027202 */ /* 0x000fe20000000f00 */
[----:B------:R0:W1:Y:S05]  /*0a30*/  LDS R5, [R0] ;  /* 0x0000000000057984 */ /* 0x00006a0000000800 */
[----:B------:R2:W1:Y:S01]  /*0a40*/  LDG.E R2, desc[UR10][R2.64] ;  /* 0x0000000a02027981 */ /* 0x000462000c1e1900 */
[----:B------:R-:W-:Y:S01]  /*0a50*/  UIADD3 UR4, UPT, UPT, UR4, 0x1, URZ ;  /* 0x0000000104047890 */ /* 0x000fe2000fffe0ff */
[----:B------:R-:W-:Y:S02]  /*0a60*/  IADD3 R6, P0, PT, R6, 0x4, RZ ;  /* 0x0000000406067810 */ /* 0x000fe40007f1e0ff */
[----:B0-----:R-:W-:Y:S01]  /*0a70*/  IADD3 R0, PT, PT, R0, 0x4, RZ ;  /* 0x0000000400007810 */ /* 0x001fe20007ffe0ff */
[----:B------:R-:W-:Y:S01]  /*0a80*/  UISETP.NE.AND UP0, UPT, UR4, URZ, UPT ;  /* 0x000000ff0400728c */ /* 0x000fe2000bf05270 */
[----:B--2---:R-:W-:Y:S01]  /*0a90*/  IADD3.X R3, PT, PT, RZ, R3, RZ, P0, !PT ;  /* 0x00000003ff037210 */ /* 0x004fe200007fe4ff */
[----:B-1----:R-:W-:-:S07]  /*0aa0*/  FFMA R19, R2, R5, R19 ;  /* 0x0000000502137223 */ /* 0x002fce0000000013 */
[----:B------:R-:W-:Y:S05]  /*0ab0*/  BRA.U UP0, `(.L_x_5) ;  /* 0xfffffffd00d87547 */ /* 0x000fea000b83ffff */
.L_x_0:
[----:B0-----:R-:W0:Y:S02]  /*0ac0*/  LDC.64 R2, c[0x0][0x388] ;  /* 0x0000e200ff027b82 */ /* 0x001e240000000a00 */
[----:B0-----:R-:W-:-:S05]  /*0ad0*/  IMAD.WIDE R4, R4, 0x4, R2 ;  /* 0x0000000404047825 */ /* 0x001fca00078e0202 */
[----:B------:R-:W-:Y:S01]  /*0ae0*/  STG.E desc[UR10][R4.64], R19 ;  /* 0x0000001304007986 */ /* 0x000fe2000c10190a */
[----:B------:R-:W-:Y:S05]  /*0af0*/  EXIT ;  /* 0x000000000000794d */ /* 0x000fea0003800000 */
.L_x_6:
[----:B------:R-:W-:-:S00]  /*0b00*/  BRA `(.L_x_6) ;  /* 0xfffffffc00fc7947 */ /* 0x000fc0000383ffff */
[----:B------:R-:W-:-:S00]  /*0b10*/  NOP ;  /* 0x0000000000007918 */ /* 0x000fc00000000000 */
        /* <DEDUP_REMOVED lines=14> */
.L_x_7:


//--------------------- .nv.shared._Z6Conv1DPfS_S_ii --------------------------
	.section	.nv.shared._Z6Conv1DPfS_S_ii,"aw",@nobits
	.sectionflags	@""
	.align	4
.nv.shared._Z6Conv1DPfS_S_ii:
	.zero		5120


//--------------------- .nv.shared.reserved.0     --------------------------
	.section	.nv.shared.reserved.0,"aw",@nobits
	.weak		__nv_reservedSMEM_offset_0_alias
	.size		__nv_reservedSMEM_offset_0_alias, 0, 64
	.other		__nv_reservedSMEM_offset_0_alias,@"STO_CUDA_RESERVED_SHARED STV_DEFAULT"
__nv_reservedSMEM_offset_0_alias:
	.zero		0
	.zero		64


//--------------------- .nv.constant0._Z6Conv1DPfS_S_ii --------------------------
	.section	.nv.constant0._Z6Conv1DPfS_S_ii,"a",@progbits
	.sectionflags	@""
	.align	4
.nv.constant0._Z6Conv1DPfS_S_ii:
	.zero		928


//--------------------- SYMBOLS --------------------------

	.type		.nv.reservedSmem.offset0,@object
	.size		.nv.reservedSmem.offset0,0x4
	.type		.nv.reservedSmem.cap,@object
	.size		.nv.reservedSmem.cap,0x4
